//
// Generated by NVIDIA NVVM Compiler
//
// Compiler Build ID: CL-36424714
// Cuda compilation tools, release 13.0, V13.0.88
// Based on NVVM 20.0.0
//

.version 9.0
.target sm_100
.address_size 64

	// .globl	_Z15atomicHistogramPiS_ii
.extern .shared .align 16 .b8 blockHist[];

.visible .entry _Z15atomicHistogramPiS_ii(
	.param .u64 .ptr .align 1 _Z15atomicHistogramPiS_ii_param_0,
	.param .u64 .ptr .align 1 _Z15atomicHistogramPiS_ii_param_1,
	.param .u32 _Z15atomicHistogramPiS_ii_param_2,
	.param .u32 _Z15atomicHistogramPiS_ii_param_3
)
{
	.reg .pred 	%p<5>;
	.reg .b32 	%r<9>;
	.reg .b64 	%rd<9>;

	ld.param.u64 	%rd1, [_Z15atomicHistogramPiS_ii_param_0];
	ld.param.u64 	%rd2, [_Z15atomicHistogramPiS_ii_param_1];
	ld.param.u32 	%r4, [_Z15atomicHistogramPiS_ii_param_2];
	ld.param.u32 	%r3, [_Z15atomicHistogramPiS_ii_param_3];
	mov.u32 	%r5, %ctaid.x;
	mov.u32 	%r6, %ntid.x;
	mov.u32 	%r7, %tid.x;
	mad.lo.s32 	%r1, %r5, %r6, %r7;
	setp.ge.s32 	%p1, %r1, %r4;
	@%p1 bra 	$L__BB0_3;
	cvta.to.global.u64 	%rd3, %rd1;
	mul.wide.s32 	%rd4, %r1, 4;
	add.s64 	%rd5, %rd3, %rd4;
	ld.global.u32 	%r2, [%rd5];
	setp.lt.s32 	%p2, %r2, 0;
	setp.ge.s32 	%p3, %r2, %r3;
	or.pred  	%p4, %p2, %p3;
	@%p4 bra 	$L__BB0_3;
	cvta.to.global.u64 	%rd6, %rd2;
	mul.wide.u32 	%rd7, %r2, 4;
	add.s64 	%rd8, %rd6, %rd7;
	atom.global.add.u32 	%r8, [%rd8], 1;
$L__BB0_3:
	ret;

}
	// .globl	_Z19privatizedHistogramPiS_ii
.visible .entry _Z19privatizedHistogramPiS_ii(
	.param .u64 .ptr .align 1 _Z19privatizedHistogramPiS_ii_param_0,
	.param .u64 .ptr .align 1 _Z19privatizedHistogramPiS_ii_param_1,
	.param .u32 _Z19privatizedHistogramPiS_ii_param_2,
	.param .u32 _Z19privatizedHistogramPiS_ii_param_3
)
{
	.reg .pred 	%p<10>;
	.reg .b32 	%r<27>;
	.reg .b64 	%rd<9>;

	ld.param.u64 	%rd2, [_Z19privatizedHistogramPiS_ii_param_0];
	ld.param.u64 	%rd3, [_Z19privatizedHistogramPiS_ii_param_1];
	ld.param.u32 	%r10, [_Z19privatizedHistogramPiS_ii_param_2];
	ld.param.u32 	%r11, [_Z19privatizedHistogramPiS_ii_param_3];
	mov.u32 	%r26, %tid.x;
	mov.u32 	%r12, %ctaid.x;
	mov.u32 	%r2, %ntid.x;
	mad.lo.s32 	%r3, %r12, %r2, %r26;
	setp.ge.s32 	%p1, %r26, %r11;
	@%p1 bra 	$L__BB1_3;
	mov.u32 	%r14, blockHist;
	mov.u32 	%r25, %r26;
$L__BB1_2:
	shl.b32 	%r13, %r25, 2;
	add.s32 	%r15, %r14, %r13;
	mov.b32 	%r16, 0;
	st.shared.u32 	[%r15], %r16;
	add.s32 	%r25, %r25, %r2;
	setp.lt.s32 	%p2, %r25, %r11;
	@%p2 bra 	$L__BB1_2;
$L__BB1_3:
	bar.sync 	0;
	setp.ge.s32 	%p3, %r3, %r10;
	@%p3 bra 	$L__BB1_6;
	cvta.to.global.u64 	%rd4, %rd2;
	mul.wide.s32 	%rd5, %r3, 4;
	add.s64 	%rd6, %rd4, %rd5;
	ld.global.u32 	%r6, [%rd6];
	setp.lt.s32 	%p4, %r6, 0;
	setp.ge.s32 	%p5, %r6, %r11;
	or.pred  	%p6, %p4, %p5;
	@%p6 bra 	$L__BB1_6;
	shl.b32 	%r17, %r6, 2;
	mov.u32 	%r18, blockHist;
	add.s32 	%r19, %r18, %r17;
	atom.shared.add.u32 	%r20, [%r19], 1;
$L__BB1_6:
	setp.ge.s32 	%p7, %r26, %r11;
	bar.sync 	0;
	@%p7 bra 	$L__BB1_11;
	cvta.to.global.u64 	%rd1, %rd3;
	mov.u32 	%r22, blockHist;
$L__BB1_8:
	shl.b32 	%r21, %r26, 2;
	add.s32 	%r23, %r22, %r21;
	ld.shared.u32 	%r8, [%r23];
	setp.lt.s32 	%p8, %r8, 1;
	@%p8 bra 	$L__BB1_10;
	mul.wide.s32 	%rd7, %r26, 4;
	add.s64 	%rd8, %rd1, %rd7;
	atom.global.add.u32 	%r24, [%rd8], %r8;
$L__BB1_10:
	add.s32 	%r26, %r26, %r2;
	setp.lt.s32 	%p9, %r26, %r11;
	@%p9 bra 	$L__BB1_8;
$L__BB1_11:
	ret;

}
	// .globl	_Z28optimizedPrivatizedHistogramPiS_ii
.visible .entry _Z28optimizedPrivatizedHistogramPiS_ii(
	.param .u64 .ptr .align 1 _Z28optimizedPrivatizedHistogramPiS_ii_param_0,
	.param .u64 .ptr .align 1 _Z28optimizedPrivatizedHistogramPiS_ii_param_1,
	.param .u32 _Z28optimizedPrivatizedHistogramPiS_ii_param_2,
	.param .u32 _Z28optimizedPrivatizedHistogramPiS_ii_param_3
)
{
	.reg .pred 	%p<15>;
	.reg .b32 	%r<38>;
	.reg .b64 	%rd<11>;

	ld.param.u64 	%rd4, [_Z28optimizedPrivatizedHistogramPiS_ii_param_0];
	ld.param.u64 	%rd3, [_Z28optimizedPrivatizedHistogramPiS_ii_param_1];
	ld.param.u32 	%r15, [_Z28optimizedPrivatizedHistogramPiS_ii_param_2];
	ld.param.u32 	%r16, [_Z28optimizedPrivatizedHistogramPiS_ii_param_3];
	cvta.to.global.u64 	%rd1, %rd4;
	mov.u32 	%r37, %tid.x;
	mov.u32 	%r17, %ctaid.x;
	mov.u32 	%r2, %ntid.x;
	mad.lo.s32 	%r3, %r17, %r2, %r37;
	setp.ge.s32 	%p1, %r37, %r16;
	@%p1 bra 	$L__BB2_3;
	mov.u32 	%r19, blockHist;
	mov.u32 	%r35, %r37;
$L__BB2_2:
	shl.b32 	%r18, %r35, 2;
	add.s32 	%r20, %r19, %r18;
	mov.b32 	%r21, 0;
	st.shared.u32 	[%r20], %r21;
	add.s32 	%r35, %r35, %r2;
	setp.lt.s32 	%p2, %r35, %r16;
	@%p2 bra 	$L__BB2_2;
$L__BB2_3:
	bar.sync 	0;
	setp.ge.s32 	%p3, %r3, %r15;
	@%p3 bra 	$L__BB2_6;
	mul.wide.s32 	%rd5, %r3, 4;
	add.s64 	%rd6, %rd1, %rd5;
	ld.global.u32 	%r6, [%rd6];
	setp.lt.s32 	%p4, %r6, 0;
	setp.ge.s32 	%p5, %r6, %r16;
	or.pred  	%p6, %p4, %p5;
	@%p6 bra 	$L__BB2_6;
	shl.b32 	%r22, %r6, 2;
	mov.u32 	%r23, blockHist;
	add.s32 	%r24, %r23, %r22;
	atom.shared.add.u32 	%r25, [%r24], 1;
$L__BB2_6:
	mov.u32 	%r26, %nctaid.x;
	mul.lo.s32 	%r7, %r26, %r2;
	add.s32 	%r36, %r3, %r7;
	setp.ge.s32 	%p7, %r36, %r15;
	@%p7 bra 	$L__BB2_10;
$L__BB2_7:
	mul.wide.s32 	%rd7, %r36, 4;
	add.s64 	%rd8, %rd1, %rd7;
	ld.global.u32 	%r10, [%rd8];
	setp.lt.s32 	%p8, %r10, 0;
	setp.ge.s32 	%p9, %r10, %r16;
	or.pred  	%p10, %p8, %p9;
	@%p10 bra 	$L__BB2_9;
	shl.b32 	%r27, %r10, 2;
	mov.u32 	%r28, blockHist;
	add.s32 	%r29, %r28, %r27;
	atom.shared.add.u32 	%r30, [%r29], 1;
$L__BB2_9:
	add.s32 	%r36, %r36, %r7;
	setp.lt.s32 	%p11, %r36, %r15;
	@%p11 bra 	$L__BB2_7;
$L__BB2_10:
	setp.ge.s32 	%p12, %r37, %r16;
	bar.sync 	0;
	@%p12 bra 	$L__BB2_15;
	cvta.to.global.u64 	%rd2, %rd3;
	mov.u32 	%r32, blockHist;
$L__BB2_12:
	shl.b32 	%r31, %r37, 2;
	add.s32 	%r33, %r32, %r31;
	ld.shared.u32 	%r13, [%r33];
	setp.lt.s32 	%p13, %r13, 1;
	@%p13 bra 	$L__BB2_14;
	mul.wide.s32 	%rd9, %r37, 4;
	add.s64 	%rd10, %rd2, %rd9;
	atom.global.add.u32 	%r34, [%rd10], %r13;
$L__BB2_14:
	add.s32 	%r37, %r37, %r2;
	setp.lt.s32 	%p14, %r37, %r16;
	@%p14 bra 	$L__BB2_12;
$L__BB2_15:
	ret;

}


// ===== COMPILED SASS (sm_100) =====

	.target	sm_100

	.elftype	@"ET_EXEC"


//--------------------- .note.nv.tkinfo           --------------------------
	.section	.note.nv.tkinfo,"",@"SHT_NOTE"
	.sectionflags	@"SHF_NOTE_NV_TKINFO"
	.tkinfo
        /*0018*/ 	.word	0x00000002
        /*0030*/ 	.string	""
        /*0030*/ 	.string	"ptxas"
        /*0030*/ 	.string	"Cuda compilation tools, release 13.0, V13.0.88"
        /*0030*/ 	.string	"Build cuda_13.0.r13.0/compiler.36424714_0"
        /*0030*/ 	.string	"-arch sm_100 -m 64 "



//--------------------- .note.nv.cuinfo           --------------------------
	.section	.note.nv.cuinfo,"",@"SHT_NOTE"
	.sectionflags	@"SHF_NOTE_NV_CUINFO"
        /*0018*/ 	.short	0x0002
        /*001a*/ 	.short	0x0064
        /*001c*/ 	.short	0x0082
	.zero		2


//--------------------- .nv.info                  --------------------------
	.section	.nv.info,"",@"SHT_CUDA_INFO"
	.align	4


	//----- nvinfo : EIATTR_REGCOUNT
	.align		4
        /*0000*/ 	.byte	0x04, 0x2f
        /*0002*/ 	.short	(.L_1 - .L_0)
	.align		4
.L_0:
        /*0004*/ 	.word	index@(_Z15atomicHistogramPiS_ii)
        /*0008*/ 	.word	0x0000000a


	//----- nvinfo : EIATTR_FRAME_SIZE
	.align		4
.L_1:
        /*000c*/ 	.byte	0x04, 0x11
        /*000e*/ 	.short	(.L_3 - .L_2)
	.align		4
.L_2:
        /*0010*/ 	.word	index@(_Z15atomicHistogramPiS_ii)
        /*0014*/ 	.word	0x00000000


	//----- nvinfo : EIATTR_REGCOUNT
	.align		4
.L_3:
        /*0018*/ 	.byte	0x04, 0x2f
        /*001a*/ 	.short	(.L_5 - .L_4)
	.align		4
.L_4:
        /*001c*/ 	.word	index@(_Z19privatizedHistogramPiS_ii)
        /*0020*/ 	.word	0x0000000c


	//----- nvinfo : EIATTR_FRAME_SIZE
	.align		4
.L_5:
        /*0024*/ 	.byte	0x04, 0x11
        /*0026*/ 	.short	(.L_7 - .L_6)
	.align		4
.L_6:
        /*0028*/ 	.word	index@(_Z19privatizedHistogramPiS_ii)
        /*002c*/ 	.word	0x00000000


	//----- nvinfo : EIATTR_REGCOUNT
	.align		4
.L_7:
        /*0030*/ 	.byte	0x04, 0x2f
        /*0032*/ 	.short	(.L_9 - .L_8)
	.align		4
.L_8:
        /*0034*/ 	.word	index@(_Z28optimizedPrivatizedHistogramPiS_ii)
        /*0038*/ 	.word	0x0000000c


	//----- nvinfo : EIATTR_FRAME_SIZE
	.align		4
.L_9:
        /*003c*/ 	.byte	0x04, 0x11
        /*003e*/ 	.short	(.L_11 - .L_10)
	.align		4
.L_10:
        /*0040*/ 	.word	index@(_Z28optimizedPrivatizedHistogramPiS_ii)
        /*0044*/ 	.word	0x00000000


	//----- nvinfo : EIATTR_MIN_STACK_SIZE
	.align		4
.L_11:
        /*0048*/ 	.byte	0x04, 0x12
        /*004a*/ 	.short	(.L_13 - .L_12)
	.align		4
.L_12:
        /*004c*/ 	.word	index@(_Z28optimizedPrivatizedHistogramPiS_ii)
        /*0050*/ 	.word	0x00000000


	//----- nvinfo : EIATTR_MIN_STACK_SIZE
	.align		4
.L_13:
        /*0054*/ 	.byte	0x04, 0x12
        /*0056*/ 	.short	(.L_15 - .L_14)
	.align		4
.L_14:
        /*0058*/ 	.word	index@(_Z19privatizedHistogramPiS_ii)
        /*005c*/ 	.word	0x00000000


	//----- nvinfo : EIATTR_MIN_STACK_SIZE
	.align		4
.L_15:
        /*0060*/ 	.byte	0x04, 0x12
        /*0062*/ 	.short	(.L_17 - .L_16)
	.align		4
.L_16:
        /*0064*/ 	.word	index@(_Z15atomicHistogramPiS_ii)
        /*0068*/ 	.word	0x00000000
.L_17:


//--------------------- .nv.compat                --------------------------
	.section	.nv.compat,"",@"SHT_CUDA_COMPAT_INFO"
	.align	4
        /*0000*/ 	.byte	0x02, 0x09, 0x00, 0x00, 0x02, 0x02, 0x01, 0x00, 0x02, 0x05, 0x05, 0x00, 0x03, 0x07, 0x01, 0x01
        /*0010*/ 	.byte	0x02, 0x03, 0x00, 0x00, 0x02, 0x06, 0x01, 0x00, 0x04, 0x0b, 0x08, 0x00, 0x09, 0x00, 0x00, 0x00
        /*0020*/ 	.byte	0x00, 0x00, 0x00, 0x00


//--------------------- .nv.info._Z28optimizedPrivatizedHistogramPiS_ii --------------------------
	.section	.nv.info._Z28optimizedPrivatizedHistogramPiS_ii,"",@"SHT_CUDA_INFO"
	.sectionflags	@""
	.align	4


	//----- nvinfo : EIATTR_CUDA_API_VERSION
	.align		4
        /*0000*/ 	.byte	0x04, 0x37
        /*0002*/ 	.short	(.L_19 - .L_18)
.L_18:
        /*0004*/ 	.word	0x00000082


	//----- nvinfo : EIATTR_KPARAM_INFO
	.align		4
.L_19:
        /*0008*/ 	.byte	0x04, 0x17
        /*000a*/ 	.short	(.L_21 - .L_20)
.L_20:
        /*000c*/ 	.word	0x00000000
        /*0010*/ 	.short	0x0003
        /*0012*/ 	.short	0x0014
        /*0014*/ 	.byte	0x00, 0xf0, 0x11, 0x00


	//----- nvinfo : EIATTR_KPARAM_INFO
	.align		4
.L_21:
        /*0018*/ 	.byte	0x04, 0x17
        /*001a*/ 	.short	(.L_23 - .L_22)
.L_22:
        /*001c*/ 	.word	0x00000000
        /*0020*/ 	.short	0x0002
        /*0022*/ 	.short	0x0010
        /*0024*/ 	.byte	0x00, 0xf0, 0x11, 0x00


	//----- nvinfo : EIATTR_KPARAM_INFO
	.align		4
.L_23:
        /*0028*/ 	.byte	0x04, 0x17
        /*002a*/ 	.short	(.L_25 - .L_24)
.L_24:
        /*002c*/ 	.word	0x00000000
        /*0030*/ 	.short	0x0001
        /*0032*/ 	.short	0x0008
        /*0034*/ 	.byte	0x00, 0xf5, 0x21, 0x00


	//----- nvinfo : EIATTR_KPARAM_INFO
	.align		4
.L_25:
        /*0038*/ 	.byte	0x04, 0x17
        /*003a*/ 	.short	(.L_27 - .L_26)
.L_26:
        /*003c*/ 	.word	0x00000000
        /*0040*/ 	.short	0x0000
        /*0042*/ 	.short	0x0000
        /*0044*/ 	.byte	0x00, 0xf5, 0x21, 0x00


	//----- nvinfo : EIATTR_SPARSE_MMA_MASK
	.align		4
.L_27:
        /*0048*/ 	.byte	0x03, 0x50
        /*004a*/ 	.short	0x0000


	//----- nvinfo : EIATTR_MAXREG_COUNT
	.align		4
        /*004c*/ 	.byte	0x03, 0x1b
        /*004e*/ 	.short	0x00ff


	//----- nvinfo : EIATTR_NUM_BARRIERS
	.align		4
        /*0050*/ 	.byte	0x02, 0x4c
        /*0052*/ 	.byte	0x01
	.zero		1


	//----- nvinfo : EIATTR_MERCURY_ISA_VERSION
	.align		4
        /*0054*/ 	.byte	0x03, 0x5f
        /*0056*/ 	.short	0x0101


	//----- nvinfo : EIATTR_VRC_CTA_INIT_COUNT
	.align		4
        /*0058*/ 	.byte	0x02, 0x4a
	.zero		1
	.zero		1


	//----- nvinfo : EIATTR_EXIT_INSTR_OFFSETS
	.align		4
        /*005c*/ 	.byte	0x04, 0x1c
        /*005e*/ 	.short	(.L_29 - .L_28)


	//   ....[0]....
.L_28:
        /*0060*/ 	.word	0x00000420


	//   ....[1]....
        /*0064*/ 	.word	0x00000530


	//----- nvinfo : EIATTR_CRS_STACK_SIZE
	.align		4
.L_29:
        /*0068*/ 	.byte	0x04, 0x1e
        /*006a*/ 	.short	(.L_31 - .L_30)
.L_30:
        /*006c*/ 	.word	0x00000000


	//----- nvinfo : EIATTR_CBANK_PARAM_SIZE
	.align		4
.L_31:
        /*0070*/ 	.byte	0x03, 0x19
        /*0072*/ 	.short	0x0018


	//----- nvinfo : EIATTR_PARAM_CBANK
	.align		4
        /*0074*/ 	.byte	0x04, 0x0a
        /*0076*/ 	.short	(.L_33 - .L_32)
	.align		4
.L_32:
        /*0078*/ 	.word	index@(.nv.constant0._Z28optimizedPrivatizedHistogramPiS_ii)
        /*007c*/ 	.short	0x0380
        /*007e*/ 	.short	0x0018


	//----- nvinfo : EIATTR_SW_WAR
	.align		4
.L_33:
        /*0080*/ 	.byte	0x04, 0x36
        /*0082*/ 	.short	(.L_35 - .L_34)
.L_34:
        /*0084*/ 	.word	0x00000008
.L_35:


//--------------------- .nv.info._Z19privatizedHistogramPiS_ii --------------------------
	.section	.nv.info._Z19privatizedHistogramPiS_ii,"",@"SHT_CUDA_INFO"
	.sectionflags	@""
	.align	4


	//----- nvinfo : EIATTR_CUDA_API_VERSION
	.align		4
        /*0000*/ 	.byte	0x04, 0x37
        /*0002*/ 	.short	(.L_37 - .L_36)
.L_36:
        /*0004*/ 	.word	0x00000082


	//----- nvinfo : EIATTR_KPARAM_INFO
	.align		4
.L_37:
        /*0008*/ 	.byte	0x04, 0x17
        /*000a*/ 	.short	(.L_39 - .L_38)
.L_38:
        /*000c*/ 	.word	0x00000000
        /*0010*/ 	.short	0x0003
        /*0012*/ 	.short	0x0014
        /*0014*/ 	.byte	0x00, 0xf0, 0x11, 0x00


	//----- nvinfo : EIATTR_KPARAM_INFO
	.align		4
.L_39:
        /*0018*/ 	.byte	0x04, 0x17
        /*001a*/ 	.short	(.L_41 - .L_40)
.L_40:
        /*001c*/ 	.word	0x00000000
        /*0020*/ 	.short	0x0002
        /*0022*/ 	.short	0x0010
        /*0024*/ 	.byte	0x00, 0xf0, 0x11, 0x00


	//----- nvinfo : EIATTR_KPARAM_INFO
	.align		4
.L_41:
        /*0028*/ 	.byte	0x04, 0x17
        /*002a*/ 	.short	(.L_43 - .L_42)
.L_42:
        /*002c*/ 	.word	0x00000000
        /*0030*/ 	.short	0x0001
        /*0032*/ 	.short	0x0008
        /*0034*/ 	.byte	0x00, 0xf5, 0x21, 0x00


	//----- nvinfo : EIATTR_KPARAM_INFO
	.align		4
.L_43:
        /*0038*/ 	.byte	0x04, 0x17
        /*003a*/ 	.short	(.L_45 - .L_44)
.L_44:
        /*003c*/ 	.word	0x00000000
        /*0040*/ 	.short	0x0000
        /*0042*/ 	.short	0x0000
        /*0044*/ 	.byte	0x00, 0xf5, 0x21, 0x00


	//----- nvinfo : EIATTR_SPARSE_MMA_MASK
	.align		4
.L_45:
        /*0048*/ 	.byte	0x03, 0x50
        /*004a*/ 	.short	0x0000


	//----- nvinfo : EIATTR_MAXREG_COUNT
	.align		4
        /*004c*/ 	.byte	0x03, 0x1b
        /*004e*/ 	.short	0x00ff


	//----- nvinfo : EIATTR_NUM_BARRIERS
	.align		4
        /*0050*/ 	.byte	0x02, 0x4c
        /*0052*/ 	.byte	0x01
	.zero		1


	//----- nvinfo : EIATTR_MERCURY_ISA_VERSION
	.align		4
        /*0054*/ 	.byte	0x03, 0x5f
        /*0056*/ 	.short	0x0101


	//----- nvinfo : EIATTR_VRC_CTA_INIT_COUNT
	.align		4
        /*0058*/ 	.byte	0x02, 0x4a
	.zero		1
	.zero		1


	//----- nvinfo : EIATTR_EXIT_INSTR_OFFSETS
	.align		4
        /*005c*/ 	.byte	0x04, 0x1c
        /*005e*/ 	.short	(.L_47 - .L_46)


	//   ....[0]....
.L_46:
        /*0060*/ 	.word	0x00000270


	//   ....[1]....
        /*0064*/ 	.word	0x00000380


	//----- nvinfo : EIATTR_CRS_STACK_SIZE
	.align		4
.L_47:
        /*0068*/ 	.byte	0x04, 0x1e
        /*006a*/ 	.short	(.L_49 - .L_48)
.L_48:
        /*006c*/ 	.word	0x00000000


	//----- nvinfo : EIATTR_CBANK_PARAM_SIZE
	.align		4
.L_49:
        /*0070*/ 	.byte	0x03, 0x19
        /*0072*/ 	.short	0x0018


	//----- nvinfo : EIATTR_PARAM_CBANK
	.align		4
        /*0074*/ 	.byte	0x04, 0x0a
        /*0076*/ 	.short	(.L_51 - .L_50)
	.align		4
.L_50:
        /*0078*/ 	.word	index@(.nv.constant0._Z19privatizedHistogramPiS_ii)
        /*007c*/ 	.short	0x0380
        /*007e*/ 	.short	0x0018


	//----- nvinfo : EIATTR_SW_WAR
	.align		4
.L_51:
        /*0080*/ 	.byte	0x04, 0x36
        /*0082*/ 	.short	(.L_53 - .L_52)
.L_52:
        /*0084*/ 	.word	0x00000008
.L_53:


//--------------------- .nv.info._Z15atomicHistogramPiS_ii --------------------------
	.section	.nv.info._Z15atomicHistogramPiS_ii,"",@"SHT_CUDA_INFO"
	.sectionflags	@""
	.align	4


	//----- nvinfo : EIATTR_CUDA_API_VERSION
	.align		4
        /*0000*/ 	.byte	0x04, 0x37
        /*0002*/ 	.short	(.L_55 - .L_54)
.L_54:
        /*0004*/ 	.word	0x00000082


	//----- nvinfo : EIATTR_KPARAM_INFO
	.align		4
.L_55:
        /*0008*/ 	.byte	0x04, 0x17
        /*000a*/ 	.short	(.L_57 - .L_56)
.L_56:
        /*000c*/ 	.word	0x00000000
        /*0010*/ 	.short	0x0003
        /*0012*/ 	.short	0x0014
        /*0014*/ 	.byte	0x00, 0xf0, 0x11, 0x00


	//----- nvinfo : EIATTR_KPARAM_INFO
	.align		4
.L_57:
        /*0018*/ 	.byte	0x04, 0x17
        /*001a*/ 	.short	(.L_59 - .L_58)
.L_58:
        /*001c*/ 	.word	0x00000000
        /*0020*/ 	.short	0x0002
        /*0022*/ 	.short	0x0010
        /*0024*/ 	.byte	0x00, 0xf0, 0x11, 0x00


	//----- nvinfo : EIATTR_KPARAM_INFO
	.align		4
.L_59:
        /*0028*/ 	.byte	0x04, 0x17
        /*002a*/ 	.short	(.L_61 - .L_60)
.L_60:
        /*002c*/ 	.word	0x00000000
        /*0030*/ 	.short	0x0001
        /*0032*/ 	.short	0x0008
        /*0034*/ 	.byte	0x00, 0xf5, 0x21, 0x00


	//----- nvinfo : EIATTR_KPARAM_INFO
	.align		4
.L_61:
        /*0038*/ 	.byte	0x04, 0x17
        /*003a*/ 	.short	(.L_63 - .L_62)
.L_62:
        /*003c*/ 	.word	0x00000000
        /*0040*/ 	.short	0x0000
        /*0042*/ 	.short	0x0000
        /*0044*/ 	.byte	0x00, 0xf5, 0x21, 0x00


	//----- nvinfo : EIATTR_SPARSE_MMA_MASK
	.align		4
.L_63:
        /*0048*/ 	.byte	0x03, 0x50
        /*004a*/ 	.short	0x0000


	//----- nvinfo : EIATTR_MAXREG_COUNT
	.align		4
        /*004c*/ 	.byte	0x03, 0x1b
        /*004e*/ 	.short	0x00ff


	//----- nvinfo : EIATTR_MERCURY_ISA_VERSION
	.align		4
        /*0050*/ 	.byte	0x03, 0x5f
        /*0052*/ 	.short	0x0101


	//----- nvinfo : EIATTR_VRC_CTA_INIT_COUNT
	.align		4
        /*0054*/ 	.byte	0x02, 0x4a
	.zero		1
	.zero		1


	//----- nvinfo : EIATTR_EXIT_INSTR_OFFSETS
	.align		4
        /*0058*/ 	.byte	0x04, 0x1c
        /*005a*/ 	.short	(.L_65 - .L_64)


	//   ....[0]....
.L_64:
        /*005c*/ 	.word	0x00000070


	//   ....[1]....
        /*0060*/ 	.word	0x000000f0


	//   ....[2]....
        /*0064*/ 	.word	0x00000140


	//----- nvinfo : EIATTR_CBANK_PARAM_SIZE
	.align		4
.L_65:
        /*0068*/ 	.byte	0x03, 0x19
        /*006a*/ 	.short	0x0018


	//----- nvinfo : EIATTR_PARAM_CBANK
	.align		4
        /*006c*/ 	.byte	0x04, 0x0a
        /*006e*/ 	.short	(.L_67 - .L_66)
	.align		4
.L_66:
        /*0070*/ 	.word	index@(.nv.constant0._Z15atomicHistogramPiS_ii)
        /*0074*/ 	.short	0x0380
        /*0076*/ 	.short	0x0018


	//----- nvinfo : EIATTR_SW_WAR
	.align		4
.L_67:
        /*0078*/ 	.byte	0x04, 0x36
        /*007a*/ 	.short	(.L_69 - .L_68)
.L_68:
        /*007c*/ 	.word	0x00000008
.L_69:


//--------------------- .nv.callgraph             --------------------------
	.section	.nv.callgraph,"",@"SHT_CUDA_CALLGRAPH"
	.align	4
	.sectionentsize	8
	.align		4
        /*0000*/ 	.word	0x00000000
	.align		4
        /*0004*/ 	.word	0xffffffff
	.align		4
        /*0008*/ 	.word	0x00000000
	.align		4
        /*000c*/ 	.word	0xfffffffe
	.align		4
        /*0010*/ 	.word	0x00000000
	.align		4
        /*0014*/ 	.word	0xfffffffd
	.align		4
        /*0018*/ 	.word	0x00000000
	.align		4
        /*001c*/ 	.word	0xfffffffc


//--------------------- .text._Z28optimizedPrivatizedHistogramPiS_ii --------------------------
	.section	.text._Z28optimizedPrivatizedHistogramPiS_ii,"ax",@progbits
	.align	128
        .global         _Z28optimizedPrivatizedHistogramPiS_ii
        .type           _Z28optimizedPrivatizedHistogramPiS_ii,@function
        .size           _Z28optimizedPrivatizedHistogramPiS_ii,(.L_x_24 - _Z28optimizedPrivatizedHistogramPiS_ii)
        .other          _Z28optimizedPrivatizedHistogramPiS_ii,@"STO_CUDA_ENTRY STV_DEFAULT"
_Z28optimizedPrivatizedHistogramPiS_ii:
.text._Z28optimizedPrivatizedHistogramPiS_ii:
[----:B------:R-:W-:Y:S01]  /*0000*/  LDC R1, c[0x0][0x37c] ;  /* 0x0000df00ff017b82 */ /* 0x000fe20000000800 */
[----:B------:R-:W0:Y:S01]  /*0010*/  S2R R3, SR_TID.X ;  /* 0x0000000000037919 */ /* 0x000e220000002100 */
[----:B------:R-:W1:Y:S06]  /*0020*/  LDCU UR5, c[0x0][0x394] ;  /* 0x00007280ff0577ac */ /* 0x000e6c0008000800 */
[----:B------:R-:W2:Y:S01]  /*0030*/  S2UR UR4, SR_CTAID.X ;  /* 0x00000000000479c3 */ /* 0x000ea20000002500 */
[----:B------:R-:W-:Y:S01]  /*0040*/  BSSY.RECONVERGENT B0, `(.L_x_0) ;  /* 0x0000012000007945 */ /* 0x000fe20003800200 */
[----:B------:R-:W3:Y:S01]  /*0050*/  LDCU UR8, c[0x0][0x390] ;  /* 0x00007200ff0877ac */ /* 0x000ee20008000800 */
[----:B------:R-:W4:Y:S05]  /*0060*/  LDCU.64 UR6, c[0x0][0x358] ;  /* 0x00006b00ff0677ac */ /* 0x000f2a0008000a00 */
[----:B------:R-:W2:Y:S01]  /*0070*/  LDC R0, c[0x0][0x360] ;  /* 0x0000d800ff007b82 */ /* 0x000ea20000000800 */
[----:B-1----:R-:W-:-:S05]  /*0080*/  IMAD.U32 R8, RZ, RZ, UR5 ;  /* 0x00000005ff087e24 */ /* 0x002fca000f8e00ff */
[----:B0-----:R-:W-:Y:S01]  /*0090*/  ISETP.GE.AND P1, PT, R3, R8, PT ;  /* 0x000000080300720c */ /* 0x001fe20003f26270 */
[----:B--2---:R-:W-:-:S05]  /*00a0*/  IMAD R7, R0, UR4, R3 ;  /* 0x0000000400077c24 */ /* 0x004fca000f8e0203 */
[----:B---3--:R-:W-:-:S07]  /*00b0*/  ISETP.GE.AND P0, PT, R7, UR8, PT ;  /* 0x0000000807007c0c */ /* 0x008fce000bf06270 */
[----:B----4-:R-:W-:Y:S06]  /*00c0*/  @P1 BRA `(.L_x_1) ;  /* 0x0000000000241947 */ /* 0x010fec0003800000 */
[----:B------:R-:W0:Y:S01]  /*00d0*/  S2R R9, SR_CgaCtaId ;  /* 0x0000000000097919 */ /* 0x000e220000008800 */
[----:B------:R-:W-:Y:S01]  /*00e0*/  MOV R2, 0x400 ;  /* 0x0000040000027802 */ /* 0x000fe20000000f00 */
[----:B------:R-:W-:-:S03]  /*00f0*/  IMAD.MOV.U32 R5, RZ, RZ, R3 ;  /* 0x000000ffff057224 */ /* 0x000fc600078e0003 */
[----:B0-----:R-:W-:-:S07]  /*0100*/  LEA R2, R9, R2, 0x18 ;  /* 0x0000000209027211 */ /* 0x001fce00078ec0ff */
.L_x_2:
[----:B------:R-:W-:Y:S02]  /*0110*/  IMAD R4, R5, 0x4, R2 ;  /* 0x0000000405047824 */ /* 0x000fe400078e0202 */
[----:B------:R-:W-:-:S03]  /*0120*/  IMAD.IADD R5, R0, 0x1, R5 ;  /* 0x0000000100057824 */ /* 0x000fc600078e0205 */
[----:B------:R0:W-:Y:S02]  /*0130*/  STS [R4], RZ ;  /* 0x000000ff04007388 */ /* 0x0001e40000000800 */
[----:B------:R-:W-:-:S13]  /*0140*/  ISETP.GE.AND P1, PT, R5, R8, PT ;  /* 0x000000080500720c */ /* 0x000fda0003f26270 */
[----:B0-----:R-:W-:Y:S05]  /*0150*/  @!P1 BRA `(.L_x_2) ;  /* 0xfffffffc00ec9947 */ /* 0x001fea000383ffff */
.L_x_1:
[----:B------:R-:W-:Y:S05]  /*0160*/  BSYNC.RECONVERGENT B0 ;  /* 0x0000000000007941 */ /* 0x000fea0003800200 */
.L_x_0:
[----:B------:R-:W-:Y:S06]  /*0170*/  BAR.SYNC.DEFER_BLOCKING 0x0 ;  /* 0x0000000000007b1d */ /* 0x000fec0000010000 */
[----:B------:R-:W-:Y:S04]  /*0180*/  BSSY.RECONVERGENT B0, `(.L_x_3) ;  /* 0x000000d000007945 */ /* 0x000fe80003800200 */
[----:B------:R-:W-:Y:S05]  /*0190*/  @P0 BRA `(.L_x_4) ;  /* 0x00000000002c0947 */ /* 0x000fea0003800000 */
[----:B------:R-:W0:Y:S02]  /*01a0*/  LDC.64 R4, c[0x0][0x380] ;  /* 0x0000e000ff047b82 */ /* 0x000e240000000a00 */
[----:B0-----:R-:W-:-:S06]  /*01b0*/  IMAD.WIDE R4, R7, 0x4, R4 ;  /* 0x0000000407047825 */ /* 0x001fcc00078e0204 */
[----:B------:R-:W2:Y:S02]  /*01c0*/  LDG.E R4, desc[UR6][R4.64] ;  /* 0x0000000604047981 */ /* 0x000ea4000c1e1900 */
[----:B--2---:R-:W-:-:S04]  /*01d0*/  ISETP.GE.AND P0, PT, R4, R8, PT ;  /* 0x000000080400720c */ /* 0x004fc80003f06270 */
[----:B------:R-:W-:-:S13]  /*01e0*/  ISETP.LT.OR P0, PT, R4, RZ, P0 ;  /* 0x000000ff0400720c */ /* 0x000fda0000701670 */
[----:B------:R-:W-:Y:S05]  /*01f0*/  @P0 BRA `(.L_x_4) ;  /* 0x0000000000140947 */ /* 0x000fea0003800000 */
[----:B------:R-:W0:Y:S01]  /*0200*/  S2UR UR5, SR_CgaCtaId ;  /* 0x00000000000579c3 */ /* 0x000e220000008800 */
[----:B------:R-:W-:Y:S02]  /*0210*/  UMOV UR4, 0x400 ;  /* 0x0000040000047882 */ /* 0x000fe40000000000 */
[----:B0-----:R-:W-:-:S06]  /*0220*/  ULEA UR4, UR5, UR4, 0x18 ;  /* 0x0000000405047291 */ /* 0x001fcc000f8ec0ff */
[----:B------:R-:W-:-:S05]  /*0230*/  LEA R4, R4, UR4, 0x2 ;  /* 0x0000000404047c11 */ /* 0x000fca000f8e10ff */
[----:B------:R0:W-:Y:S02]  /*0240*/  ATOMS.POPC.INC.32 RZ, [R4+URZ] ;  /* 0x0000000004ff7f8c */ /* 0x0001e4000d8000ff */
.L_x_4:
[----:B------:R-:W-:Y:S05]  /*0250*/  BSYNC.RECONVERGENT B0 ;  /* 0x0000000000007941 */ /* 0x000fea0003800200 */
.L_x_3:
[----:B------:R-:W1:Y:S01]  /*0260*/  LDCU UR4, c[0x0][0x370] ;  /* 0x00006e00ff0477ac */ /* 0x000e620008000800 */
[----:B------:R-:W-:Y:S01]  /*0270*/  BSSY.RECONVERGENT B0, `(.L_x_5) ;  /* 0x0000018000007945 */ /* 0x000fe20003800200 */
[----:B------:R-:W2:Y:S01]  /*0280*/  LDCU.64 UR10, c[0x0][0x390] ;  /* 0x00007200ff0a77ac */ /* 0x000ea20008000a00 */
[----:B-1----:R-:W-:-:S04]  /*0290*/  IMAD R2, R0, UR4, RZ ;  /* 0x0000000400027c24 */ /* 0x002fc8000f8e02ff */
[----:B0-----:R-:W-:-:S05]  /*02a0*/  IMAD.IADD R4, R7, 0x1, R2 ;  /* 0x0000000107047824 */ /* 0x001fca00078e0202 */
[----:B------:R-:W-:-:S13]  /*02b0*/  ISETP.GE.AND P0, PT, R4, UR8, PT ;  /* 0x0000000804007c0c */ /* 0x000fda000bf06270 */
[----:B--2---:R-:W-:Y:S05]  /*02c0*/  @P0 BRA `(.L_x_6) ;  /* 0x0000000000480947 */ /* 0x004fea0003800000 */
[----:B------:R-:W0:Y:S01]  /*02d0*/  LDC.64 R6, c[0x0][0x380] ;  /* 0x0000e000ff067b82 */ /* 0x000e220000000a00 */
[----:B------:R-:W-:-:S07]  /*02e0*/  IMAD.MOV.U32 R9, RZ, RZ, R4 ;  /* 0x000000ffff097224 */ /* 0x000fce00078e0004 */
.L_x_9:
[----:B0-----:R-:W-:-:S06]  /*02f0*/  IMAD.WIDE R4, R9, 0x4, R6 ;  /* 0x0000000409047825 */ /* 0x001fcc00078e0206 */
[----:B------:R-:W2:Y:S01]  /*0300*/  LDG.E R5, desc[UR6][R4.64] ;  /* 0x0000000604057981 */ /* 0x000ea2000c1e1900 */
[----:B------:R-:W-:Y:S01]  /*0310*/  IMAD.U32 R8, RZ, RZ, UR11 ;  /* 0x0000000bff087e24 */ /* 0x000fe2000f8e00ff */
[----:B------:R-:W-:Y:S01]  /*0320*/  BSSY.RECONVERGENT B1, `(.L_x_7) ;  /* 0x000000b000017945 */ /* 0x000fe20003800200 */
[----:B------:R-:W-:-:S05]  /*0330*/  IMAD.IADD R9, R2, 0x1, R9 ;  /* 0x0000000102097824 */ /* 0x000fca00078e0209 */
[----:B------:R-:W-:Y:S02]  /*0340*/  ISETP.GE.AND P1, PT, R9, UR10, PT ;  /* 0x0000000a09007c0c */ /* 0x000fe4000bf26270 */
        /* <DEDUP_REMOVED lines=8> */
.L_x_8:
[----:B------:R-:W-:Y:S05]  /*03d0*/  BSYNC.RECONVERGENT B1 ;  /* 0x0000000000017941 */ /* 0x000fea0003800200 */
.L_x_7:
[----:B------:R-:W-:Y:S05]  /*03e0*/  @!P1 BRA `(.L_x_9) ;  /* 0xfffffffc00c09947 */ /* 0x000fea000383ffff */
.L_x_6:
[----:B------:R-:W-:Y:S05]  /*03f0*/  BSYNC.RECONVERGENT B0 ;  /* 0x0000000000007941 */ /* 0x000fea0003800200 */
.L_x_5:
[----:B------:R-:W-:Y:S01]  /*0400*/  BAR.SYNC.DEFER_BLOCKING 0x0 ;  /* 0x0000000000007b1d */ /* 0x000fe20000010000 */
[----:B------:R-:W-:-:S13]  /*0410*/  ISETP.GE.AND P0, PT, R3, R8, PT ;  /* 0x000000080300720c */ /* 0x000fda0003f06270 */
[----:B------:R-:W-:Y:S05]  /*0420*/  @P0 EXIT ;  /* 0x000000000000094d */ /* 0x000fea0003800000 */
[----:B------:R-:W1:Y:S01]  /*0430*/  S2UR UR5, SR_CgaCtaId ;  /* 0x00000000000579c3 */ /* 0x000e620000008800 */
[----:B------:R-:W-:Y:S01]  /*0440*/  UMOV UR4, 0x400 ;  /* 0x0000040000047882 */ /* 0x000fe20000000000 */
[----:B------:R-:W2:Y:S06]  /*0450*/  LDCU UR8, c[0x0][0x394] ;  /* 0x00007280ff0877ac */ /* 0x000eac0008000800 */
[----:B------:R-:W3:Y:S01]  /*0460*/  LDC.64 R6, c[0x0][0x388] ;  /* 0x0000e200ff067b82 */ /* 0x000ee20000000a00 */
[----:B-12---:R-:W-:-:S12]  /*0470*/  ULEA UR4, UR5, UR4, 0x18 ;  /* 0x0000000405047291 */ /* 0x006fd8000f8ec0ff */
.L_x_12:
[----:B------:R-:W-:Y:S01]  /*0480*/  LEA R2, R3, UR4, 0x2 ;  /* 0x0000000403027c11 */ /* 0x000fe2000f8e10ff */
[----:B------:R-:W-:Y:S04]  /*0490*/  BSSY.RECONVERGENT B0, `(.L_x_10) ;  /* 0x0000006000007945 */ /* 0x000fe80003800200 */
[----:B-1----:R-:W1:Y:S02]  /*04a0*/  LDS R9, [R2] ;  /* 0x0000000002097984 */ /* 0x002e640000000800 */
[----:B-1----:R-:W-:-:S13]  /*04b0*/  ISETP.GE.AND P0, PT, R9, 0x1, PT ;  /* 0x000000010900780c */ /* 0x002fda0003f06270 */
[----:B------:R-:W-:Y:S05]  /*04c0*/  @!P0 BRA `(.L_x_11) ;  /* 0x0000000000088947 */ /* 0x000fea0003800000 */
[----:B0--3--:R-:W-:-:S05]  /*04d0*/  IMAD.WIDE R4, R3, 0x4, R6 ;  /* 0x0000000403047825 */ /* 0x009fca00078e0206 */
[----:B------:R1:W-:Y:S02]  /*04e0*/  REDG.E.ADD.STRONG.GPU desc[UR6][R4.64], R9 ;  /* 0x000000090400798e */ /* 0x0003e4000c12e106 */
.L_x_11:
[----:B------:R-:W-:Y:S05]  /*04f0*/  BSYNC.RECONVERGENT B0 ;  /* 0x0000000000007941 */ /* 0x000fea0003800200 */
.L_x_10:
[----:B------:R-:W-:-:S05]  /*0500*/  IMAD.IADD R3, R0, 0x1, R3 ;  /* 0x0000000100037824 */ /* 0x000fca00078e0203 */
[----:B------:R-:W-:-:S13]  /*0510*/  ISETP.GE.AND P0, PT, R3, UR8, PT ;  /* 0x0000000803007c0c */ /* 0x000fda000bf06270 */
[----:B------:R-:W-:Y:S05]  /*0520*/  @!P0 BRA `(.L_x_12) ;  /* 0xfffffffc00d48947 */ /* 0x000fea000383ffff */
[----:B------:R-:W-:Y:S05]  /*0530*/  EXIT ;  /* 0x000000000000794d */ /* 0x000fea0003800000 */
.L_x_13:
[----:B------:R-:W-:-:S00]  /*0540*/  BRA `(.L_x_13) ;  /* 0xfffffffc00fc7947 */ /* 0x000fc0000383ffff */
[----:B------:R-:W-:-:S00]  /*0550*/  NOP ;  /* 0x0000000000007918 */ /* 0x000fc00000000000 */
        /* <DEDUP_REMOVED lines=10> */
.L_x_24:


//--------------------- .text._Z19privatizedHistogramPiS_ii --------------------------
	.section	.text._Z19privatizedHistogramPiS_ii,"ax",@progbits
	.align	128
        .global         _Z19privatizedHistogramPiS_ii
        .type           _Z19privatizedHistogramPiS_ii,@function
        .size           _Z19privatizedHistogramPiS_ii,(.L_x_25 - _Z19privatizedHistogramPiS_ii)
        .other          _Z19privatizedHistogramPiS_ii,@"STO_CUDA_ENTRY STV_DEFAULT"
_Z19privatizedHistogramPiS_ii:
.text._Z19privatizedHistogramPiS_ii:
[----:B------:R-:W-:Y:S01]  /*0000*/  LDC R1, c[0x0][0x37c] ;  /* 0x0000df00ff017b82 */ /* 0x000fe20000000800 */
[----:B------:R-:W0:Y:S01]  /*0010*/  S2R R7, SR_TID.X ;  /* 0x0000000000077919 */ /* 0x000e220000002100 */
[----:B------:R-:W0:Y:S06]  /*0020*/  LDCU UR8, c[0x0][0x394] ;  /* 0x00007280ff0877ac */ /* 0x000e2c0008000800 */
[----:B------:R-:W1:Y:S01]  /*0030*/  S2UR UR4, SR_CTAID.X ;  /* 0x00000000000479c3 */ /* 0x000e620000002500 */
[----:B------:R-:W-:Y:S07]  /*0040*/  BSSY.RECONVERGENT B0, `(.L_x_14) ;  /* 0x000000e000007945 */ /* 0x000fee0003800200 */
[----:B------:R-:W1:Y:S01]  /*0050*/  LDC R6, c[0x0][0x360] ;  /* 0x0000d800ff067b82 */ /* 0x000e620000000800 */
[----:B0-----:R-:W-:Y:S01]  /*0060*/  ISETP.GE.AND P0, PT, R7, UR8, PT ;  /* 0x0000000807007c0c */ /* 0x001fe2000bf06270 */
[----:B-1----:R-:W-:-:S12]  /*0070*/  IMAD R5, R6, UR4, R7 ;  /* 0x0000000406057c24 */ /* 0x002fd8000f8e0207 */
[----:B------:R-:W-:Y:S05]  /*0080*/  @P0 BRA `(.L_x_15) ;  /* 0x0000000000240947 */ /* 0x000fea0003800000 */
[----:B------:R-:W0:Y:S01]  /*0090*/  S2R R9, SR_CgaCtaId ;  /* 0x0000000000097919 */ /* 0x000e220000008800 */
[----:B------:R-:W-:Y:S01]  /*00a0*/  MOV R0, 0x400 ;  /* 0x0000040000007802 */ /* 0x000fe20000000f00 */
[----:B------:R-:W-:-:S03]  /*00b0*/  IMAD.MOV.U32 R3, RZ, RZ, R7 ;  /* 0x000000ffff037224 */ /* 0x000fc600078e0007 */
[----:B0-----:R-:W-:-:S07]  /*00c0*/  LEA R0, R9, R0, 0x18 ;  /* 0x0000000009007211 */ /* 0x001fce00078ec0ff */
.L_x_16:
[----:B------:R-:W-:Y:S02]  /*00d0*/  IMAD R2, R3, 0x4, R0 ;  /* 0x0000000403027824 */ /* 0x000fe400078e0200 */
[----:B------:R-:W-:-:S03]  /*00e0*/  IMAD.IADD R3, R6, 0x1, R3 ;  /* 0x0000000106037824 */ /* 0x000fc600078e0203 */
[----:B------:R0:W-:Y:S02]  /*00f0*/  STS [R2], RZ ;  /* 0x000000ff02007388 */ /* 0x0001e40000000800 */
[----:B------:R-:W-:-:S13]  /*0100*/  ISETP.GE.AND P0, PT, R3, UR8, PT ;  /* 0x0000000803007c0c */ /* 0x000fda000bf06270 */
[----:B0-----:R-:W-:Y:S05]  /*0110*/  @!P0 BRA `(.L_x_16) ;  /* 0xfffffffc00ec8947 */ /* 0x001fea000383ffff */
.L_x_15:
[----:B------:R-:W-:Y:S05]  /*0120*/  BSYNC.RECONVERGENT B0 ;  /* 0x0000000000007941 */ /* 0x000fea0003800200 */
.L_x_14:
[----:B------:R-:W0:Y:S01]  /*0130*/  LDCU UR4, c[0x0][0x390] ;  /* 0x00007200ff0477ac */ /* 0x000e220008000800 */
[----:B------:R-:W-:Y:S01]  /*0140*/  BSSY.RECONVERGENT B0, `(.L_x_17) ;  /* 0x0000011000007945 */ /* 0x000fe20003800200 */
[----:B------:R-:W-:Y:S01]  /*0150*/  BAR.SYNC.DEFER_BLOCKING 0x0 ;  /* 0x0000000000007b1d */ /* 0x000fe20000010000 */
[----:B------:R-:W-:-:S05]  /*0160*/  ISETP.GE.AND P1, PT, R7, UR8, PT ;  /* 0x0000000807007c0c */ /* 0x000fca000bf26270 */
[----:B------:R-:W1:Y:S01]  /*0170*/  LDCU.64 UR6, c[0x0][0x358] ;  /* 0x00006b00ff0677ac */ /* 0x000e620008000a00 */
[----:B0-----:R-:W-:-:S13]  /*0180*/  ISETP.GE.AND P0, PT, R5, UR4, PT ;  /* 0x0000000405007c0c */ /* 0x001fda000bf06270 */
[----:B-1----:R-:W-:Y:S05]  /*0190*/  @P0 BRA `(.L_x_18) ;  /* 0x00000000002c0947 */ /* 0x002fea0003800000 */
[----:B------:R-:W0:Y:S02]  /*01a0*/  LDC.64 R2, c[0x0][0x380] ;  /* 0x0000e000ff027b82 */ /* 0x000e240000000a00 */
[----:B0-----:R-:W-:-:S06]  /*01b0*/  IMAD.WIDE R2, R5, 0x4, R2 ;  /* 0x0000000405027825 */ /* 0x001fcc00078e0202 */
[----:B------:R-:W2:Y:S02]  /*01c0*/  LDG.E R2, desc[UR6][R2.64] ;  /* 0x0000000602027981 */ /* 0x000ea4000c1e1900 */
[----:B--2---:R-:W-:-:S04]  /*01d0*/  ISETP.GE.AND P0, PT, R2, UR8, PT ;  /* 0x0000000802007c0c */ /* 0x004fc8000bf06270 */
[----:B------:R-:W-:-:S13]  /*01e0*/  ISETP.LT.OR P0, PT, R2, RZ, P0 ;  /* 0x000000ff0200720c */ /* 0x000fda0000701670 */
[----:B------:R-:W-:Y:S05]  /*01f0*/  @P0 BRA `(.L_x_18) ;  /* 0x0000000000140947 */ /* 0x000fea0003800000 */
[----:B------:R-:W0:Y:S01]  /*0200*/  S2UR UR5, SR_CgaCtaId ;  /* 0x00000000000579c3 */ /* 0x000e220000008800 */
[----:B------:R-:W-:Y:S02]  /*0210*/  UMOV UR4, 0x400 ;  /* 0x0000040000047882 */ /* 0x000fe40000000000 */
[----:B0-----:R-:W-:-:S06]  /*0220*/  ULEA UR4, UR5, UR4, 0x18 ;  /* 0x0000000405047291 */ /* 0x001fcc000f8ec0ff */
[----:B------:R-:W-:-:S05]  /*0230*/  LEA R2, R2, UR4, 0x2 ;  /* 0x0000000402027c11 */ /* 0x000fca000f8e10ff */
[----:B------:R0:W-:Y:S02]  /*0240*/  ATOMS.POPC.INC.32 RZ, [R2+URZ] ;  /* 0x0000000002ff7f8c */ /* 0x0001e4000d8000ff */
.L_x_18:
[----:B------:R-:W-:Y:S05]  /*0250*/  BSYNC.RECONVERGENT B0 ;  /* 0x0000000000007941 */ /* 0x000fea0003800200 */
.L_x_17:
[----:B------:R-:W-:Y:S06]  /*0260*/  BAR.SYNC.DEFER_BLOCKING 0x0 ;  /* 0x0000000000007b1d */ /* 0x000fec0000010000 */
[----:B------:R-:W-:Y:S05]  /*0270*/  @P1 EXIT ;  /* 0x000000000000194d */ /* 0x000fea0003800000 */
[----:B------:R-:W1:Y:S01]  /*0280*/  S2UR UR5, SR_CgaCtaId ;  /* 0x00000000000579c3 */ /* 0x000e620000008800 */
[----:B------:R-:W-:Y:S01]  /*0290*/  UMOV UR4, 0x400 ;  /* 0x0000040000047882 */ /* 0x000fe20000000000 */
[----:B------:R-:W2:Y:S06]  /*02a0*/  LDCU UR8, c[0x0][0x394] ;  /* 0x00007280ff0877ac */ /* 0x000eac0008000800 */
[----:B------:R-:W3:Y:S01]  /*02b0*/  LDC.64 R4, c[0x0][0x388] ;  /* 0x0000e200ff047b82 */ /* 0x000ee20000000a00 */
[----:B-12---:R-:W-:-:S12]  /*02c0*/  ULEA UR4, UR5, UR4, 0x18 ;  /* 0x0000000405047291 */ /* 0x006fd8000f8ec0ff */
.L_x_21:
[----:B------:R-:W-:Y:S01]  /*02d0*/  LEA R0, R7, UR4, 0x2 ;  /* 0x0000000407007c11 */ /* 0x000fe2000f8e10ff */
[----:B------:R-:W-:Y:S04]  /*02e0*/  BSSY.RECONVERGENT B0, `(.L_x_19) ;  /* 0x0000006000007945 */ /* 0x000fe80003800200 */
[----:B-1----:R-:W1:Y:S02]  /*02f0*/  LDS R9, [R0] ;  /* 0x0000000000097984 */ /* 0x002e640000000800 */
[----:B-1----:R-:W-:-:S13]  /*0300*/  ISETP.GE.AND P0, PT, R9, 0x1, PT ;  /* 0x000000010900780c */ /* 0x002fda0003f06270 */
[----:B------:R-:W-:Y:S05]  /*0310*/  @!P0 BRA `(.L_x_20) ;  /* 0x0000000000088947 */ /* 0x000fea0003800000 */
[----:B0--3--:R-:W-:-:S05]  /*0320*/  IMAD.WIDE R2, R7, 0x4, R4 ;  /* 0x0000000407027825 */ /* 0x009fca00078e0204 */
[----:B------:R1:W-:Y:S02]  /*0330*/  REDG.E.ADD.STRONG.GPU desc[UR6][R2.64], R9 ;  /* 0x000000090200798e */ /* 0x0003e4000c12e106 */
.L_x_20:
[----:B------:R-:W-:Y:S05]  /*0340*/  BSYNC.RECONVERGENT B0 ;  /* 0x0000000000007941 */ /* 0x000fea0003800200 */
.L_x_19:
[----:B------:R-:W-:-:S05]  /*0350*/  IMAD.IADD R7, R6, 0x1, R7 ;  /* 0x0000000106077824 */ /* 0x000fca00078e0207 */
[----:B------:R-:W-:-:S13]  /*0360*/  ISETP.GE.AND P0, PT, R7, UR8, PT ;  /* 0x0000000807007c0c */ /* 0x000fda000bf06270 */
[----:B------:R-:W-:Y:S05]  /*0370*/  @!P0 BRA `(.L_x_21) ;  /* 0xfffffffc00d48947 */ /* 0x000fea000383ffff */
[----:B------:R-:W-:Y:S05]  /*0380*/  EXIT ;  /* 0x000000000000794d */ /* 0x000fea0003800000 */
.L_x_22:
        /* <DEDUP_REMOVED lines=15> */
.L_x_25:


//--------------------- .text._Z15atomicHistogramPiS_ii --------------------------
	.section	.text._Z15atomicHistogramPiS_ii,"ax",@progbits
	.align	128
        .global         _Z15atomicHistogramPiS_ii
        .type           _Z15atomicHistogramPiS_ii,@function
        .size           _Z15atomicHistogramPiS_ii,(.L_x_26 - _Z15atomicHistogramPiS_ii)
        .other          _Z15atomicHistogramPiS_ii,@"STO_CUDA_ENTRY STV_DEFAULT"
_Z15atomicHistogramPiS_ii:
.text._Z15atomicHistogramPiS_ii:
[----:B------:R-:W-:Y:S01]  /*0000*/  LDC R1, c[0x0][0x37c] ;  /* 0x0000df00ff017b82 */ /* 0x000fe20000000800 */
[----:B------:R-:W0:Y:S07]  /*0010*/  S2R R0, SR_TID.X ;  /* 0x0000000000007919 */ /* 0x000e2e0000002100 */
[----:B------:R-:W0:Y:S01]  /*0020*/  S2UR UR4, SR_CTAID.X ;  /* 0x00000000000479c3 */ /* 0x000e220000002500 */
[----:B------:R-:W1:Y:S07]  /*0030*/  LDCU UR5, c[0x0][0x390] ;  /* 0x00007200ff0577ac */ /* 0x000e6e0008000800 */
[----:B------:R-:W0:Y:S02]  /*0040*/  LDC R5, c[0x0][0x360] ;  /* 0x0000d800ff057b82 */ /* 0x000e240000000800 */
[----:B0-----:R-:W-:-:S05]  /*0050*/  IMAD R5, R5, UR4, R0 ;  /* 0x0000000405057c24 */ /* 0x001fca000f8e0200 */
[----:B-1----:R-:W-:-:S13]  /*0060*/  ISETP.GE.AND P0, PT, R5, UR5, PT ;  /* 0x0000000505007c0c */ /* 0x002fda000bf06270 */
[----:B------:R-:W-:Y:S05]  /*0070*/  @P0 EXIT ;  /* 0x000000000000094d */ /* 0x000fea0003800000 */
[----:B------:R-:W0:Y:S01]  /*0080*/  LDC.64 R2, c[0x0][0x380] ;  /* 0x0000e000ff027b82 */ /* 0x000e220000000a00 */
[----:B------:R-:W1:Y:S01]  /*0090*/  LDCU.64 UR4, c[0x0][0x358] ;  /* 0x00006b00ff0477ac */ /* 0x000e620008000a00 */
[----:B------:R-:W2:Y:S01]  /*00a0*/  LDCU UR6, c[0x0][0x394] ;  /* 0x00007280ff0677ac */ /* 0x000ea20008000800 */
[----:B0-----:R-:W-:-:S05]  /*00b0*/  IMAD.WIDE R2, R5, 0x4, R2 ;  /* 0x0000000405027825 */ /* 0x001fca00078e0202 */
[----:B-1----:R-:W2:Y:S02]  /*00c0*/  LDG.E R5, desc[UR4][R2.64] ;  /* 0x0000000402057981 */ /* 0x002ea4000c1e1900 */
[----:B--2---:R-:W-:-:S04]  /*00d0*/  ISETP.GE.AND P0, PT, R5, UR6, PT ;  /* 0x0000000605007c0c */ /* 0x004fc8000bf06270 */
[----:B------:R-:W-:-:S13]  /*00e0*/  ISETP.LT.OR P0, PT, R5, RZ, P0 ;  /* 0x000000ff0500720c */ /* 0x000fda0000701670 */
[----:B------:R-:W-:Y:S05]  /*00f0*/  @P0 EXIT ;  /* 0x000000000000094d */ /* 0x000fea0003800000 */
[----:B------:R-:W0:Y:S01]  /*0100*/  LDC.64 R2, c[0x0][0x388] ;  /* 0x0000e200ff027b82 */ /* 0x000e220000000a00 */
[----:B------:R-:W-:Y:S02]  /*0110*/  HFMA2 R7, -RZ, RZ, 0, 5.9604644775390625e-08 ;  /* 0x00000001ff077431 */ /* 0x000fe400000001ff */
[----:B0-----:R-:W-:-:S05]  /*0120*/  IMAD.WIDE.U32 R2, R5, 0x4, R2 ;  /* 0x0000000405027825 */ /* 0x001fca00078e0002 */
[----:B------:R-:W-:Y:S01]  /*0130*/  REDG.E.ADD.STRONG.GPU desc[UR4][R2.64], R7 ;  /* 0x000000070200798e */ /* 0x000fe2000c12e104 */
[----:B------:R-:W-:Y:S05]  /*0140*/  EXIT ;  /* 0x000000000000794d */ /* 0x000fea0003800000 */
.L_x_23:
        /* <DEDUP_REMOVED lines=11> */
.L_x_26:


//--------------------- .nv.shared._Z28optimizedPrivatizedHistogramPiS_ii --------------------------
	.section	.nv.shared._Z28optimizedPrivatizedHistogramPiS_ii,"aw",@nobits
	.sectionflags	@""
	.align	16
	.zero		1024


//--------------------- .nv.shared.reserved.0     --------------------------
	.section	.nv.shared.reserved.0,"aw",@nobits
	.weak		__nv_reservedSMEM_offset_0_alias
	.size		__nv_reservedSMEM_offset_0_alias, 0, 64
	.other		__nv_reservedSMEM_offset_0_alias,@"STO_CUDA_RESERVED_SHARED STV_DEFAULT"
__nv_reservedSMEM_offset_0_alias:
	.zero		0
	.zero		64


//--------------------- .nv.shared._Z19privatizedHistogramPiS_ii --------------------------
	.section	.nv.shared._Z19privatizedHistogramPiS_ii,"aw",@nobits
	.sectionflags	@""
	.align	16
	.zero		1024


//--------------------- .nv.shared._Z15atomicHistogramPiS_ii --------------------------
	.section	.nv.shared._Z15atomicHistogramPiS_ii,"aw",@nobits
	.sectionflags	@""
	.align	16
	.zero		1024


//--------------------- .nv.constant0._Z28optimizedPrivatizedHistogramPiS_ii --------------------------
	.section	.nv.constant0._Z28optimizedPrivatizedHistogramPiS_ii,"a",@progbits
	.sectionflags	@""
	.align	4
.nv.constant0._Z28optimizedPrivatizedHistogramPiS_ii:
	.zero		920


//--------------------- .nv.constant0._Z19privatizedHistogramPiS_ii --------------------------
	.section	.nv.constant0._Z19privatizedHistogramPiS_ii,"a",@progbits
	.sectionflags	@""
	.align	4
.nv.constant0._Z19privatizedHistogramPiS_ii:
	.zero		920


//--------------------- .nv.constant0._Z15atomicHistogramPiS_ii --------------------------
	.section	.nv.constant0._Z15atomicHistogramPiS_ii,"a",@progbits
	.sectionflags	@""
	.align	4
.nv.constant0._Z15atomicHistogramPiS_ii:
	.zero		920


//--------------------- SYMBOLS --------------------------

	.type		.nv.reservedSmem.offset0,@object
	.size		.nv.reservedSmem.offset0,0x4
	.type		.nv.reservedSmem.cap,@object
	.size		.nv.reservedSmem.cap,0x4
